//
// Generated by NVIDIA NVVM Compiler
//
// Compiler Build ID: CL-36424714
// Cuda compilation tools, release 13.0, V13.0.88
// Based on NVVM 20.0.0
//

.version 9.0
.target sm_100
.address_size 64

	// .globl	_Z10reduceGmemIfEvPT_S1_m
// _ZZ10reduceSmemIfEvPT_S1_mE4smem has been demoted
// _ZZ16reduceSmemUnrollIfEvPT_S1_mE4smem has been demoted
.extern .shared .align 16 .b8 smem[];

.visible .entry _Z10reduceGmemIfEvPT_S1_m(
	.param .u64 .ptr .align 1 _Z10reduceGmemIfEvPT_S1_m_param_0,
	.param .u64 .ptr .align 1 _Z10reduceGmemIfEvPT_S1_m_param_1,
	.param .u64 _Z10reduceGmemIfEvPT_S1_m_param_2
)
{
	.reg .pred 	%p<16>;
	.reg .b32 	%r<10>;
	.reg .b32 	%f<32>;
	.reg .b64 	%rd<13>;

	ld.param.u64 	%rd3, [_Z10reduceGmemIfEvPT_S1_m_param_0];
	ld.param.u64 	%rd4, [_Z10reduceGmemIfEvPT_S1_m_param_1];
	ld.param.u64 	%rd5, [_Z10reduceGmemIfEvPT_S1_m_param_2];
	mov.u32 	%r1, %tid.x;
	mov.u32 	%r2, %ctaid.x;
	mov.u32 	%r3, %ntid.x;
	mul.lo.s32 	%r4, %r2, %r3;
	add.s32 	%r5, %r4, %r1;
	cvt.u64.u32 	%rd6, %r5;
	setp.le.u64 	%p1, %rd5, %rd6;
	@%p1 bra 	$L__BB0_12;
	cvta.to.global.u64 	%rd7, %rd4;
	mul.wide.u32 	%rd8, %r4, 4;
	add.s64 	%rd1, %rd7, %rd8;
	setp.lt.u32 	%p2, %r3, 1024;
	setp.gt.u32 	%p3, %r1, 511;
	mul.wide.u32 	%rd9, %r1, 4;
	add.s64 	%rd2, %rd1, %rd9;
	or.pred  	%p4, %p2, %p3;
	@%p4 bra 	$L__BB0_3;
	ld.global.f32 	%f1, [%rd2+2048];
	ld.global.f32 	%f2, [%rd2];
	add.f32 	%f3, %f1, %f2;
	st.global.f32 	[%rd2], %f3;
$L__BB0_3:
	bar.sync 	0;
	setp.lt.u32 	%p5, %r3, 512;
	setp.gt.u32 	%p6, %r1, 255;
	or.pred  	%p7, %p5, %p6;
	@%p7 bra 	$L__BB0_5;
	ld.global.f32 	%f4, [%rd2+1024];
	ld.global.f32 	%f5, [%rd2];
	add.f32 	%f6, %f4, %f5;
	st.global.f32 	[%rd2], %f6;
$L__BB0_5:
	bar.sync 	0;
	setp.lt.u32 	%p8, %r3, 256;
	setp.gt.u32 	%p9, %r1, 127;
	or.pred  	%p10, %p8, %p9;
	@%p10 bra 	$L__BB0_7;
	ld.global.f32 	%f7, [%rd2+512];
	ld.global.f32 	%f8, [%rd2];
	add.f32 	%f9, %f7, %f8;
	st.global.f32 	[%rd2], %f9;
$L__BB0_7:
	bar.sync 	0;
	setp.lt.u32 	%p11, %r3, 128;
	setp.gt.u32 	%p12, %r1, 63;
	or.pred  	%p13, %p11, %p12;
	@%p13 bra 	$L__BB0_9;
	ld.global.f32 	%f10, [%rd2+256];
	ld.global.f32 	%f11, [%rd2];
	add.f32 	%f12, %f10, %f11;
	st.global.f32 	[%rd2], %f12;
$L__BB0_9:
	bar.sync 	0;
	setp.gt.u32 	%p14, %r1, 31;
	@%p14 bra 	$L__BB0_12;
	ld.volatile.global.f32 	%f13, [%rd2+128];
	ld.volatile.global.f32 	%f14, [%rd2];
	add.f32 	%f15, %f13, %f14;
	st.volatile.global.f32 	[%rd2], %f15;
	ld.volatile.global.f32 	%f16, [%rd2+64];
	ld.volatile.global.f32 	%f17, [%rd2];
	add.f32 	%f18, %f16, %f17;
	st.volatile.global.f32 	[%rd2], %f18;
	ld.volatile.global.f32 	%f19, [%rd2+32];
	ld.volatile.global.f32 	%f20, [%rd2];
	add.f32 	%f21, %f19, %f20;
	st.volatile.global.f32 	[%rd2], %f21;
	ld.volatile.global.f32 	%f22, [%rd2+16];
	ld.volatile.global.f32 	%f23, [%rd2];
	add.f32 	%f24, %f22, %f23;
	st.volatile.global.f32 	[%rd2], %f24;
	ld.volatile.global.f32 	%f25, [%rd2+8];
	ld.volatile.global.f32 	%f26, [%rd2];
	add.f32 	%f27, %f25, %f26;
	st.volatile.global.f32 	[%rd2], %f27;
	ld.volatile.global.f32 	%f28, [%rd2+4];
	ld.volatile.global.f32 	%f29, [%rd2];
	add.f32 	%f30, %f28, %f29;
	st.volatile.global.f32 	[%rd2], %f30;
	setp.ne.s32 	%p15, %r1, 0;
	@%p15 bra 	$L__BB0_12;
	ld.global.f32 	%f31, [%rd1];
	cvta.to.global.u64 	%rd10, %rd3;
	mul.wide.u32 	%rd11, %r2, 4;
	add.s64 	%rd12, %rd10, %rd11;
	st.global.f32 	[%rd12], %f31;
$L__BB0_12:
	ret;

}
	// .globl	_Z10reduceSmemIfEvPT_S1_m
.visible .entry _Z10reduceSmemIfEvPT_S1_m(
	.param .u64 .ptr .align 1 _Z10reduceSmemIfEvPT_S1_m_param_0,
	.param .u64 .ptr .align 1 _Z10reduceSmemIfEvPT_S1_m_param_1,
	.param .u64 _Z10reduceSmemIfEvPT_S1_m_param_2
)
{
	.reg .pred 	%p<16>;
	.reg .b32 	%r<14>;
	.reg .b32 	%f<33>;
	.reg .b64 	%rd<14>;
	// demoted variable
	.shared .align 4 .b8 _ZZ10reduceSmemIfEvPT_S1_mE4smem[2048];
	ld.param.u64 	%rd1, [_Z10reduceSmemIfEvPT_S1_m_param_0];
	ld.param.u64 	%rd2, [_Z10reduceSmemIfEvPT_S1_m_param_1];
	ld.param.u64 	%rd3, [_Z10reduceSmemIfEvPT_S1_m_param_2];
	mov.u32 	%r1, %tid.x;
	mov.u32 	%r2, %ctaid.x;
	mov.u32 	%r3, %ntid.x;
	mul.lo.s32 	%r4, %r2, %r3;
	add.s32 	%r6, %r4, %r1;
	cvt.u64.u32 	%rd4, %r6;
	setp.le.u64 	%p1, %rd3, %rd4;
	shl.b32 	%r7, %r1, 2;
	mov.u32 	%r8, _ZZ10reduceSmemIfEvPT_S1_mE4smem;
	add.s32 	%r5, %r8, %r7;
	@%p1 bra 	$L__BB1_2;
	cvta.to.global.u64 	%rd5, %rd2;
	cvt.u64.u32 	%rd6, %r4;
	cvt.u64.u32 	%rd7, %r1;
	add.s64 	%rd8, %rd6, %rd7;
	shl.b64 	%rd9, %rd8, 2;
	add.s64 	%rd10, %rd5, %rd9;
	ld.global.f32 	%f1, [%rd10];
	st.shared.f32 	[%r5], %f1;
	bra.uni 	$L__BB1_3;
$L__BB1_2:
	mov.b32 	%r9, 0;
	st.shared.u32 	[%r5], %r9;
$L__BB1_3:
	bar.sync 	0;
	setp.lt.u32 	%p2, %r3, 1024;
	setp.gt.u32 	%p3, %r1, 511;
	or.pred  	%p4, %p2, %p3;
	@%p4 bra 	$L__BB1_5;
	ld.shared.f32 	%f2, [%r5+2048];
	ld.shared.f32 	%f3, [%r5];
	add.f32 	%f4, %f2, %f3;
	st.shared.f32 	[%r5], %f4;
$L__BB1_5:
	bar.sync 	0;
	setp.lt.u32 	%p5, %r3, 512;
	setp.gt.u32 	%p6, %r1, 255;
	or.pred  	%p7, %p5, %p6;
	@%p7 bra 	$L__BB1_7;
	ld.shared.f32 	%f5, [%r5+1024];
	ld.shared.f32 	%f6, [%r5];
	add.f32 	%f7, %f5, %f6;
	st.shared.f32 	[%r5], %f7;
$L__BB1_7:
	bar.sync 	0;
	setp.lt.u32 	%p8, %r3, 256;
	setp.gt.u32 	%p9, %r1, 127;
	or.pred  	%p10, %p8, %p9;
	@%p10 bra 	$L__BB1_9;
	ld.shared.f32 	%f8, [%r5+512];
	ld.shared.f32 	%f9, [%r5];
	add.f32 	%f10, %f8, %f9;
	st.shared.f32 	[%r5], %f10;
$L__BB1_9:
	bar.sync 	0;
	setp.lt.u32 	%p11, %r3, 128;
	setp.gt.u32 	%p12, %r1, 63;
	or.pred  	%p13, %p11, %p12;
	@%p13 bra 	$L__BB1_11;
	ld.shared.f32 	%f11, [%r5+256];
	ld.shared.f32 	%f12, [%r5];
	add.f32 	%f13, %f11, %f12;
	st.shared.f32 	[%r5], %f13;
$L__BB1_11:
	bar.sync 	0;
	setp.gt.u32 	%p14, %r1, 31;
	@%p14 bra 	$L__BB1_14;
	ld.volatile.shared.f32 	%f14, [%r5+128];
	ld.volatile.shared.f32 	%f15, [%r5];
	add.f32 	%f16, %f14, %f15;
	st.volatile.shared.f32 	[%r5], %f16;
	ld.volatile.shared.f32 	%f17, [%r5+64];
	ld.volatile.shared.f32 	%f18, [%r5];
	add.f32 	%f19, %f17, %f18;
	st.volatile.shared.f32 	[%r5], %f19;
	ld.volatile.shared.f32 	%f20, [%r5+32];
	ld.volatile.shared.f32 	%f21, [%r5];
	add.f32 	%f22, %f20, %f21;
	st.volatile.shared.f32 	[%r5], %f22;
	ld.volatile.shared.f32 	%f23, [%r5+16];
	ld.volatile.shared.f32 	%f24, [%r5];
	add.f32 	%f25, %f23, %f24;
	st.volatile.shared.f32 	[%r5], %f25;
	ld.volatile.shared.f32 	%f26, [%r5+8];
	ld.volatile.shared.f32 	%f27, [%r5];
	add.f32 	%f28, %f26, %f27;
	st.volatile.shared.f32 	[%r5], %f28;
	ld.volatile.shared.f32 	%f29, [%r5+4];
	ld.volatile.shared.f32 	%f30, [%r5];
	add.f32 	%f31, %f29, %f30;
	st.volatile.shared.f32 	[%r5], %f31;
	setp.ne.s32 	%p15, %r1, 0;
	@%p15 bra 	$L__BB1_14;
	ld.shared.f32 	%f32, [_ZZ10reduceSmemIfEvPT_S1_mE4smem];
	cvta.to.global.u64 	%rd11, %rd1;
	mul.wide.u32 	%rd12, %r2, 4;
	add.s64 	%rd13, %rd11, %rd12;
	st.global.f32 	[%rd13], %f32;
$L__BB1_14:
	ret;

}
	// .globl	_Z16reduceSmemUnrollIfEvPT_S1_m
.visible .entry _Z16reduceSmemUnrollIfEvPT_S1_m(
	.param .u64 .ptr .align 1 _Z16reduceSmemUnrollIfEvPT_S1_m_param_0,
	.param .u64 .ptr .align 1 _Z16reduceSmemUnrollIfEvPT_S1_m_param_1,
	.param .u64 _Z16reduceSmemUnrollIfEvPT_S1_m_param_2
)
{
	.reg .pred 	%p<16>;
	.reg .b32 	%r<15>;
	.reg .b32 	%f<42>;
	.reg .b64 	%rd<17>;
	// demoted variable
	.shared .align 4 .b8 _ZZ16reduceSmemUnrollIfEvPT_S1_mE4smem[2048];
	ld.param.u64 	%rd2, [_Z16reduceSmemUnrollIfEvPT_S1_m_param_0];
	ld.param.u64 	%rd3, [_Z16reduceSmemUnrollIfEvPT_S1_m_param_1];
	ld.param.u64 	%rd4, [_Z16reduceSmemUnrollIfEvPT_S1_m_param_2];
	mov.u32 	%r1, %tid.x;
	mov.u32 	%r2, %ctaid.x;
	mov.u32 	%r3, %ntid.x;
	mul.lo.s32 	%r5, %r3, %r2;
	shl.b32 	%r6, %r5, 2;
	add.s32 	%r7, %r6, %r1;
	cvt.u64.u32 	%rd1, %r7;
	mul.lo.s32 	%r8, %r3, 3;
	cvt.u64.u32 	%rd5, %r8;
	add.s64 	%rd6, %rd1, %rd5;
	setp.ge.u64 	%p1, %rd6, %rd4;
	mov.f32 	%f41, 0f00000000;
	@%p1 bra 	$L__BB2_2;
	cvta.to.global.u64 	%rd7, %rd3;
	shl.b64 	%rd8, %rd1, 2;
	add.s64 	%rd9, %rd7, %rd8;
	ld.global.f32 	%f4, [%rd9];
	mul.wide.u32 	%rd10, %r3, 4;
	add.s64 	%rd11, %rd9, %rd10;
	ld.global.f32 	%f5, [%rd11];
	add.s64 	%rd12, %rd11, %rd10;
	ld.global.f32 	%f6, [%rd12];
	add.s64 	%rd13, %rd12, %rd10;
	ld.global.f32 	%f7, [%rd13];
	add.f32 	%f8, %f4, %f5;
	add.f32 	%f9, %f8, %f6;
	add.f32 	%f41, %f9, %f7;
$L__BB2_2:
	shl.b32 	%r10, %r1, 2;
	mov.u32 	%r11, _ZZ16reduceSmemUnrollIfEvPT_S1_mE4smem;
	add.s32 	%r4, %r11, %r10;
	st.shared.f32 	[%r4], %f41;
	bar.sync 	0;
	setp.lt.u32 	%p2, %r3, 1024;
	setp.gt.u32 	%p3, %r1, 511;
	or.pred  	%p4, %p2, %p3;
	@%p4 bra 	$L__BB2_4;
	ld.shared.f32 	%f10, [%r4+2048];
	ld.shared.f32 	%f11, [%r4];
	add.f32 	%f12, %f10, %f11;
	st.shared.f32 	[%r4], %f12;
$L__BB2_4:
	bar.sync 	0;
	setp.lt.u32 	%p5, %r3, 512;
	setp.gt.u32 	%p6, %r1, 255;
	or.pred  	%p7, %p5, %p6;
	@%p7 bra 	$L__BB2_6;
	ld.shared.f32 	%f13, [%r4+1024];
	ld.shared.f32 	%f14, [%r4];
	add.f32 	%f15, %f13, %f14;
	st.shared.f32 	[%r4], %f15;
$L__BB2_6:
	bar.sync 	0;
	setp.lt.u32 	%p8, %r3, 256;
	setp.gt.u32 	%p9, %r1, 127;
	or.pred  	%p10, %p8, %p9;
	@%p10 bra 	$L__BB2_8;
	ld.shared.f32 	%f16, [%r4+512];
	ld.shared.f32 	%f17, [%r4];
	add.f32 	%f18, %f16, %f17;
	st.shared.f32 	[%r4], %f18;
$L__BB2_8:
	bar.sync 	0;
	setp.lt.u32 	%p11, %r3, 128;
	setp.gt.u32 	%p12, %r1, 63;
	or.pred  	%p13, %p11, %p12;
	@%p13 bra 	$L__BB2_10;
	ld.shared.f32 	%f19, [%r4+256];
	ld.shared.f32 	%f20, [%r4];
	add.f32 	%f21, %f19, %f20;
	st.shared.f32 	[%r4], %f21;
$L__BB2_10:
	bar.sync 	0;
	setp.gt.u32 	%p14, %r1, 31;
	@%p14 bra 	$L__BB2_13;
	ld.volatile.shared.f32 	%f22, [%r4+128];
	ld.volatile.shared.f32 	%f23, [%r4];
	add.f32 	%f24, %f22, %f23;
	st.volatile.shared.f32 	[%r4], %f24;
	ld.volatile.shared.f32 	%f25, [%r4+64];
	ld.volatile.shared.f32 	%f26, [%r4];
	add.f32 	%f27, %f25, %f26;
	st.volatile.shared.f32 	[%r4], %f27;
	ld.volatile.shared.f32 	%f28, [%r4+32];
	ld.volatile.shared.f32 	%f29, [%r4];
	add.f32 	%f30, %f28, %f29;
	st.volatile.shared.f32 	[%r4], %f30;
	ld.volatile.shared.f32 	%f31, [%r4+16];
	ld.volatile.shared.f32 	%f32, [%r4];
	add.f32 	%f33, %f31, %f32;
	st.volatile.shared.f32 	[%r4], %f33;
	ld.volatile.shared.f32 	%f34, [%r4+8];
	ld.volatile.shared.f32 	%f35, [%r4];
	add.f32 	%f36, %f34, %f35;
	st.volatile.shared.f32 	[%r4], %f36;
	ld.volatile.shared.f32 	%f37, [%r4+4];
	ld.volatile.shared.f32 	%f38, [%r4];
	add.f32 	%f39, %f37, %f38;
	st.volatile.shared.f32 	[%r4], %f39;
	setp.ne.s32 	%p15, %r1, 0;
	@%p15 bra 	$L__BB2_13;
	ld.shared.f32 	%f40, [_ZZ16reduceSmemUnrollIfEvPT_S1_mE4smem];
	cvta.to.global.u64 	%rd14, %rd2;
	mul.wide.u32 	%rd15, %r2, 4;
	add.s64 	%rd16, %rd14, %rd15;
	st.global.f32 	[%rd16], %f40;
$L__BB2_13:
	ret;

}
	// .globl	_Z23reduceSmemUnrollDynamicIfEvPT_S1_m
.visible .entry _Z23reduceSmemUnrollDynamicIfEvPT_S1_m(
	.param .u64 .ptr .align 1 _Z23reduceSmemUnrollDynamicIfEvPT_S1_m_param_0,
	.param .u64 .ptr .align 1 _Z23reduceSmemUnrollDynamicIfEvPT_S1_m_param_1,
	.param .u64 _Z23reduceSmemUnrollDynamicIfEvPT_S1_m_param_2
)
{
	.reg .pred 	%p<16>;
	.reg .b32 	%r<15>;
	.reg .b32 	%f<42>;
	.reg .b64 	%rd<17>;

	ld.param.u64 	%rd2, [_Z23reduceSmemUnrollDynamicIfEvPT_S1_m_param_0];
	ld.param.u64 	%rd3, [_Z23reduceSmemUnrollDynamicIfEvPT_S1_m_param_1];
	ld.param.u64 	%rd4, [_Z23reduceSmemUnrollDynamicIfEvPT_S1_m_param_2];
	mov.u32 	%r1, %tid.x;
	mov.u32 	%r2, %ctaid.x;
	mov.u32 	%r3, %ntid.x;
	mul.lo.s32 	%r5, %r3, %r2;
	shl.b32 	%r6, %r5, 2;
	add.s32 	%r7, %r6, %r1;
	cvt.u64.u32 	%rd1, %r7;
	mul.lo.s32 	%r8, %r3, 3;
	cvt.u64.u32 	%rd5, %r8;
	add.s64 	%rd6, %rd1, %rd5;
	setp.ge.u64 	%p1, %rd6, %rd4;
	mov.f32 	%f41, 0f00000000;
	@%p1 bra 	$L__BB3_2;
	cvta.to.global.u64 	%rd7, %rd3;
	shl.b64 	%rd8, %rd1, 2;
	add.s64 	%rd9, %rd7, %rd8;
	ld.global.f32 	%f4, [%rd9];
	mul.wide.u32 	%rd10, %r3, 4;
	add.s64 	%rd11, %rd9, %rd10;
	ld.global.f32 	%f5, [%rd11];
	add.s64 	%rd12, %rd11, %rd10;
	ld.global.f32 	%f6, [%rd12];
	add.s64 	%rd13, %rd12, %rd10;
	ld.global.f32 	%f7, [%rd13];
	add.f32 	%f8, %f4, %f5;
	add.f32 	%f9, %f8, %f6;
	add.f32 	%f41, %f9, %f7;
$L__BB3_2:
	shl.b32 	%r10, %r1, 2;
	mov.u32 	%r11, smem;
	add.s32 	%r4, %r11, %r10;
	st.shared.f32 	[%r4], %f41;
	bar.sync 	0;
	setp.lt.u32 	%p2, %r3, 1024;
	setp.gt.u32 	%p3, %r1, 511;
	or.pred  	%p4, %p2, %p3;
	@%p4 bra 	$L__BB3_4;
	ld.shared.f32 	%f10, [%r4+2048];
	ld.shared.f32 	%f11, [%r4];
	add.f32 	%f12, %f10, %f11;
	st.shared.f32 	[%r4], %f12;
$L__BB3_4:
	bar.sync 	0;
	setp.lt.u32 	%p5, %r3, 512;
	setp.gt.u32 	%p6, %r1, 255;
	or.pred  	%p7, %p5, %p6;
	@%p7 bra 	$L__BB3_6;
	ld.shared.f32 	%f13, [%r4+1024];
	ld.shared.f32 	%f14, [%r4];
	add.f32 	%f15, %f13, %f14;
	st.shared.f32 	[%r4], %f15;
$L__BB3_6:
	bar.sync 	0;
	setp.lt.u32 	%p8, %r3, 256;
	setp.gt.u32 	%p9, %r1, 127;
	or.pred  	%p10, %p8, %p9;
	@%p10 bra 	$L__BB3_8;
	ld.shared.f32 	%f16, [%r4+512];
	ld.shared.f32 	%f17, [%r4];
	add.f32 	%f18, %f16, %f17;
	st.shared.f32 	[%r4], %f18;
$L__BB3_8:
	bar.sync 	0;
	setp.lt.u32 	%p11, %r3, 128;
	setp.gt.u32 	%p12, %r1, 63;
	or.pred  	%p13, %p11, %p12;
	@%p13 bra 	$L__BB3_10;
	ld.shared.f32 	%f19, [%r4+256];
	ld.shared.f32 	%f20, [%r4];
	add.f32 	%f21, %f19, %f20;
	st.shared.f32 	[%r4], %f21;
$L__BB3_10:
	bar.sync 	0;
	setp.gt.u32 	%p14, %r1, 31;
	@%p14 bra 	$L__BB3_13;
	ld.volatile.shared.f32 	%f22, [%r4+128];
	ld.volatile.shared.f32 	%f23, [%r4];
	add.f32 	%f24, %f22, %f23;
	st.volatile.shared.f32 	[%r4], %f24;
	ld.volatile.shared.f32 	%f25, [%r4+64];
	ld.volatile.shared.f32 	%f26, [%r4];
	add.f32 	%f27, %f25, %f26;
	st.volatile.shared.f32 	[%r4], %f27;
	ld.volatile.shared.f32 	%f28, [%r4+32];
	ld.volatile.shared.f32 	%f29, [%r4];
	add.f32 	%f30, %f28, %f29;
	st.volatile.shared.f32 	[%r4], %f30;
	ld.volatile.shared.f32 	%f31, [%r4+16];
	ld.volatile.shared.f32 	%f32, [%r4];
	add.f32 	%f33, %f31, %f32;
	st.volatile.shared.f32 	[%r4], %f33;
	ld.volatile.shared.f32 	%f34, [%r4+8];
	ld.volatile.shared.f32 	%f35, [%r4];
	add.f32 	%f36, %f34, %f35;
	st.volatile.shared.f32 	[%r4], %f36;
	ld.volatile.shared.f32 	%f37, [%r4+4];
	ld.volatile.shared.f32 	%f38, [%r4];
	add.f32 	%f39, %f37, %f38;
	st.volatile.shared.f32 	[%r4], %f39;
	setp.ne.s32 	%p15, %r1, 0;
	@%p15 bra 	$L__BB3_13;
	ld.shared.f32 	%f40, [smem];
	cvta.to.global.u64 	%rd14, %rd2;
	mul.wide.u32 	%rd15, %r2, 4;
	add.s64 	%rd16, %rd14, %rd15;
	st.global.f32 	[%rd16], %f40;
$L__BB3_13:
	ret;

}


// ===== COMPILED SASS (sm_100) =====

	.target	sm_100

	.elftype	@"ET_EXEC"


//--------------------- .note.nv.tkinfo           --------------------------
	.section	.note.nv.tkinfo,"",@"SHT_NOTE"
	.sectionflags	@"SHF_NOTE_NV_TKINFO"
	.tkinfo
        /*0018*/ 	.word	0x00000002
        /*0030*/ 	.string	""
        /*0030*/ 	.string	"ptxas"
        /*0030*/ 	.string	"Cuda compilation tools, release 13.0, V13.0.88"
        /*0030*/ 	.string	"Build cuda_13.0.r13.0/compiler.36424714_0"
        /*0030*/ 	.string	"-arch sm_100 -m 64 "



//--------------------- .note.nv.cuinfo           --------------------------
	.section	.note.nv.cuinfo,"",@"SHT_NOTE"
	.sectionflags	@"SHF_NOTE_NV_CUINFO"
        /*0018*/ 	.short	0x0002
        /*001a*/ 	.short	0x0064
        /*001c*/ 	.short	0x0082
	.zero		2


//--------------------- .nv.info                  --------------------------
	.section	.nv.info,"",@"SHT_CUDA_INFO"
	.align	4


	//----- nvinfo : EIATTR_REGCOUNT
	.align		4
        /*0000*/ 	.byte	0x04, 0x2f
        /*0002*/ 	.short	(.L_1 - .L_0)
	.align		4
.L_0:
        /*0004*/ 	.word	index@(_Z10reduceGmemIfEvPT_S1_m)
        /*0008*/ 	.word	0x00000012


	//----- nvinfo : EIATTR_FRAME_SIZE
	.align		4
.L_1:
        /*000c*/ 	.byte	0x04, 0x11
        /*000e*/ 	.short	(.L_3 - .L_2)
	.align		4
.L_2:
        /*0010*/ 	.word	index@(_Z10reduceGmemIfEvPT_S1_m)
        /*0014*/ 	.word	0x00000000


	//----- nvinfo : EIATTR_REGCOUNT
	.align		4
.L_3:
        /*0018*/ 	.byte	0x04, 0x2f
        /*001a*/ 	.short	(.L_5 - .L_4)
	.align		4
.L_4:
        /*001c*/ 	.word	index@(_Z10reduceSmemIfEvPT_S1_m)
        /*0020*/ 	.word	0x0000000d


	//----- nvinfo : EIATTR_FRAME_SIZE
	.align		4
.L_5:
        /*0024*/ 	.byte	0x04, 0x11
        /*0026*/ 	.short	(.L_7 - .L_6)
	.align		4
.L_6:
        /*0028*/ 	.word	index@(_Z10reduceSmemIfEvPT_S1_m)
        /*002c*/ 	.word	0x00000000


	//----- nvinfo : EIATTR_REGCOUNT
	.align		4
.L_7:
        /*0030*/ 	.byte	0x04, 0x2f
        /*0032*/ 	.short	(.L_9 - .L_8)
	.align		4
.L_8:
        /*0034*/ 	.word	index@(_Z16reduceSmemUnrollIfEvPT_S1_m)
        /*0038*/ 	.word	0x00000010


	//----- nvinfo : EIATTR_FRAME_SIZE
	.align		4
.L_9:
        /*003c*/ 	.byte	0x04, 0x11
        /*003e*/ 	.short	(.L_11 - .L_10)
	.align		4
.L_10:
        /*0040*/ 	.word	index@(_Z16reduceSmemUnrollIfEvPT_S1_m)
        /*0044*/ 	.word	0x00000000


	//----- nvinfo : EIATTR_REGCOUNT
	.align		4
.L_11:
        /*0048*/ 	.byte	0x04, 0x2f
        /*004a*/ 	.short	(.L_13 - .L_12)
	.align		4
.L_12:
        /*004c*/ 	.word	index@(_Z23reduceSmemUnrollDynamicIfEvPT_S1_m)
        /*0050*/ 	.word	0x00000010


	//----- nvinfo : EIATTR_FRAME_SIZE
	.align		4
.L_13:
        /*0054*/ 	.byte	0x04, 0x11
        /*0056*/ 	.short	(.L_15 - .L_14)
	.align		4
.L_14:
        /*0058*/ 	.word	index@(_Z23reduceSmemUnrollDynamicIfEvPT_S1_m)
        /*005c*/ 	.word	0x00000000


	//----- nvinfo : EIATTR_MIN_STACK_SIZE
	.align		4
.L_15:
        /*0060*/ 	.byte	0x04, 0x12
        /*0062*/ 	.short	(.L_17 - .L_16)
	.align		4
.L_16:
        /*0064*/ 	.word	index@(_Z23reduceSmemUnrollDynamicIfEvPT_S1_m)
        /*0068*/ 	.word	0x00000000


	//----- nvinfo : EIATTR_MIN_STACK_SIZE
	.align		4
.L_17:
        /*006c*/ 	.byte	0x04, 0x12
        /*006e*/ 	.short	(.L_19 - .L_18)
	.align		4
.L_18:
        /*0070*/ 	.word	index@(_Z16reduceSmemUnrollIfEvPT_S1_m)
        /*0074*/ 	.word	0x00000000


	//----- nvinfo : EIATTR_MIN_STACK_SIZE
	.align		4
.L_19:
        /*0078*/ 	.byte	0x04, 0x12
        /*007a*/ 	.short	(.L_21 - .L_20)
	.align		4
.L_20:
        /*007c*/ 	.word	index@(_Z10reduceSmemIfEvPT_S1_m)
        /*0080*/ 	.word	0x00000000


	//----- nvinfo : EIATTR_MIN_STACK_SIZE
	.align		4
.L_21:
        /*0084*/ 	.byte	0x04, 0x12
        /*0086*/ 	.short	(.L_23 - .L_22)
	.align		4
.L_22:
        /*0088*/ 	.word	index@(_Z10reduceGmemIfEvPT_S1_m)
        /*008c*/ 	.word	0x00000000
.L_23:


//--------------------- .nv.compat                --------------------------
	.section	.nv.compat,"",@"SHT_CUDA_COMPAT_INFO"
	.align	4
        /*0000*/ 	.byte	0x02, 0x09, 0x00, 0x00, 0x02, 0x02, 0x01, 0x00, 0x02, 0x05, 0x05, 0x00, 0x03, 0x07, 0x01, 0x01
        /*0010*/ 	.byte	0x02, 0x03, 0x00, 0x00, 0x02, 0x06, 0x01, 0x00, 0x04, 0x0b, 0x08, 0x00, 0x09, 0x00, 0x00, 0x00
        /*0020*/ 	.byte	0x00, 0x00, 0x00, 0x00


//--------------------- .nv.info._Z23reduceSmemUnrollDynamicIfEvPT_S1_m --------------------------
	.section	.nv.info._Z23reduceSmemUnrollDynamicIfEvPT_S1_m,"",@"SHT_CUDA_INFO"
	.sectionflags	@""
	.align	4


	//----- nvinfo : EIATTR_CUDA_API_VERSION
	.align		4
        /*0000*/ 	.byte	0x04, 0x37
        /*0002*/ 	.short	(.L_25 - .L_24)
.L_24:
        /*0004*/ 	.word	0x00000082


	//----- nvinfo : EIATTR_KPARAM_INFO
	.align		4
.L_25:
        /*0008*/ 	.byte	0x04, 0x17
        /*000a*/ 	.short	(.L_27 - .L_26)
.L_26:
        /*000c*/ 	.word	0x00000000
        /*0010*/ 	.short	0x0002
        /*0012*/ 	.short	0x0010
        /*0014*/ 	.byte	0x00, 0xf0, 0x21, 0x00


	//----- nvinfo : EIATTR_KPARAM_INFO
	.align		4
.L_27:
        /*0018*/ 	.byte	0x04, 0x17
        /*001a*/ 	.short	(.L_29 - .L_28)
.L_28:
        /*001c*/ 	.word	0x00000000
        /*0020*/ 	.short	0x0001
        /*0022*/ 	.short	0x0008
        /*0024*/ 	.byte	0x00, 0xf5, 0x21, 0x00


	//----- nvinfo : EIATTR_KPARAM_INFO
	.align		4
.L_29:
        /*0028*/ 	.byte	0x04, 0x17
        /*002a*/ 	.short	(.L_31 - .L_30)
.L_30:
        /*002c*/ 	.word	0x00000000
        /*0030*/ 	.short	0x0000
        /*0032*/ 	.short	0x0000
        /*0034*/ 	.byte	0x00, 0xf5, 0x21, 0x00


	//----- nvinfo : EIATTR_SPARSE_MMA_MASK
	.align		4
.L_31:
        /*0038*/ 	.byte	0x03, 0x50
        /*003a*/ 	.short	0x0000


	//----- nvinfo : EIATTR_MAXREG_COUNT
	.align		4
        /*003c*/ 	.byte	0x03, 0x1b
        /*003e*/ 	.short	0x00ff


	//----- nvinfo : EIATTR_NUM_BARRIERS
	.align		4
        /*0040*/ 	.byte	0x02, 0x4c
        /*0042*/ 	.byte	0x01
	.zero		1


	//----- nvinfo : EIATTR_MERCURY_ISA_VERSION
	.align		4
        /*0044*/ 	.byte	0x03, 0x5f
        /*0046*/ 	.short	0x0101


	//----- nvinfo : EIATTR_VRC_CTA_INIT_COUNT
	.align		4
        /*0048*/ 	.byte	0x02, 0x4a
	.zero		1
	.zero		1


	//----- nvinfo : EIATTR_EXIT_INSTR_OFFSETS
	.align		4
        /*004c*/ 	.byte	0x04, 0x1c
        /*004e*/ 	.short	(.L_33 - .L_32)


	//   ....[0]....
.L_32:
        /*0050*/ 	.word	0x000003e0


	//   ....[1]....
        /*0054*/ 	.word	0x00000580


	//   ....[2]....
        /*0058*/ 	.word	0x000005d0


	//----- nvinfo : EIATTR_CBANK_PARAM_SIZE
	.align		4
.L_33:
        /*005c*/ 	.byte	0x03, 0x19
        /*005e*/ 	.short	0x0018


	//----- nvinfo : EIATTR_PARAM_CBANK
	.align		4
        /*0060*/ 	.byte	0x04, 0x0a
        /*0062*/ 	.short	(.L_35 - .L_34)
	.align		4
.L_34:
        /*0064*/ 	.word	index@(.nv.constant0._Z23reduceSmemUnrollDynamicIfEvPT_S1_m)
        /*0068*/ 	.short	0x0380
        /*006a*/ 	.short	0x0018


	//----- nvinfo : EIATTR_SW_WAR
	.align		4
.L_35:
        /*006c*/ 	.byte	0x04, 0x36
        /*006e*/ 	.short	(.L_37 - .L_36)
.L_36:
        /*0070*/ 	.word	0x00000008
.L_37:


//--------------------- .nv.info._Z16reduceSmemUnrollIfEvPT_S1_m --------------------------
	.section	.nv.info._Z16reduceSmemUnrollIfEvPT_S1_m,"",@"SHT_CUDA_INFO"
	.sectionflags	@""
	.align	4


	//----- nvinfo : EIATTR_CUDA_API_VERSION
	.align		4
        /*0000*/ 	.byte	0x04, 0x37
        /*0002*/ 	.short	(.L_39 - .L_38)
.L_38:
        /*0004*/ 	.word	0x00000082


	//----- nvinfo : EIATTR_KPARAM_INFO
	.align		4
.L_39:
        /*0008*/ 	.byte	0x04, 0x17
        /*000a*/ 	.short	(.L_41 - .L_40)
.L_40:
        /*000c*/ 	.word	0x00000000
        /*0010*/ 	.short	0x0002
        /*0012*/ 	.short	0x0010
        /*0014*/ 	.byte	0x00, 0xf0, 0x21, 0x00


	//----- nvinfo : EIATTR_KPARAM_INFO
	.align		4
.L_41:
        /*0018*/ 	.byte	0x04, 0x17
        /*001a*/ 	.short	(.L_43 - .L_42)
.L_42:
        /*001c*/ 	.word	0x00000000
        /*0020*/ 	.short	0x0001
        /*0022*/ 	.short	0x0008
        /*0024*/ 	.byte	0x00, 0xf5, 0x21, 0x00


	//----- nvinfo : EIATTR_KPARAM_INFO
	.align		4
.L_43:
        /*0028*/ 	.byte	0x04, 0x17
        /*002a*/ 	.short	(.L_45 - .L_44)
.L_44:
        /*002c*/ 	.word	0x00000000
        /*0030*/ 	.short	0x0000
        /*0032*/ 	.short	0x0000
        /*0034*/ 	.byte	0x00, 0xf5, 0x21, 0x00


	//----- nvinfo : EIATTR_SPARSE_MMA_MASK
	.align		4
.L_45:
        /*0038*/ 	.byte	0x03, 0x50
        /*003a*/ 	.short	0x0000


	//----- nvinfo : EIATTR_MAXREG_COUNT
	.align		4
        /*003c*/ 	.byte	0x03, 0x1b
        /*003e*/ 	.short	0x00ff


	//----- nvinfo : EIATTR_NUM_BARRIERS
	.align		4
        /*0040*/ 	.byte	0x02, 0x4c
        /*0042*/ 	.byte	0x01
	.zero		1


	//----- nvinfo : EIATTR_MERCURY_ISA_VERSION
	.align		4
        /*0044*/ 	.byte	0x03, 0x5f
        /*0046*/ 	.short	0x0101


	//----- nvinfo : EIATTR_VRC_CTA_INIT_COUNT
	.align		4
        /*0048*/ 	.byte	0x02, 0x4a
	.zero		1
	.zero		1


	//----- nvinfo : EIATTR_EXIT_INSTR_OFFSETS
	.align		4
        /*004c*/ 	.byte	0x04, 0x1c
        /*004e*/ 	.short	(.L_47 - .L_46)


	//   ....[0]....
.L_46:
        /*0050*/ 	.word	0x000003e0


	//   ....[1]....
        /*0054*/ 	.word	0x00000580


	//   ....[2]....
        /*0058*/ 	.word	0x000005d0


	//----- nvinfo : EIATTR_CBANK_PARAM_SIZE
	.align		4
.L_47:
        /*005c*/ 	.byte	0x03, 0x19
        /*005e*/ 	.short	0x0018


	//----- nvinfo : EIATTR_PARAM_CBANK
	.align		4
        /*0060*/ 	.byte	0x04, 0x0a
        /*0062*/ 	.short	(.L_49 - .L_48)
	.align		4
.L_48:
        /*0064*/ 	.word	index@(.nv.constant0._Z16reduceSmemUnrollIfEvPT_S1_m)
        /*0068*/ 	.short	0x0380
        /*006a*/ 	.short	0x0018


	//----- nvinfo : EIATTR_SW_WAR
	.align		4
.L_49:
        /*006c*/ 	.byte	0x04, 0x36
        /*006e*/ 	.short	(.L_51 - .L_50)
.L_50:
        /*0070*/ 	.word	0x00000008
.L_51:


//--------------------- .nv.info._Z10reduceSmemIfEvPT_S1_m --------------------------
	.section	.nv.info._Z10reduceSmemIfEvPT_S1_m,"",@"SHT_CUDA_INFO"
	.sectionflags	@""
	.align	4


	//----- nvinfo : EIATTR_CUDA_API_VERSION
	.align		4
        /*0000*/ 	.byte	0x04, 0x37
        /*0002*/ 	.short	(.L_53 - .L_52)
.L_52:
        /*0004*/ 	.word	0x00000082


	//----- nvinfo : EIATTR_KPARAM_INFO
	.align		4
.L_53:
        /*0008*/ 	.byte	0x04, 0x17
        /*000a*/ 	.short	(.L_55 - .L_54)
.L_54:
        /*000c*/ 	.word	0x00000000
        /*0010*/ 	.short	0x0002
        /*0012*/ 	.short	0x0010
        /*0014*/ 	.byte	0x00, 0xf0, 0x21, 0x00


	//----- nvinfo : EIATTR_KPARAM_INFO
	.align		4
.L_55:
        /*0018*/ 	.byte	0x04, 0x17
        /*001a*/ 	.short	(.L_57 - .L_56)
.L_56:
        /*001c*/ 	.word	0x00000000
        /*0020*/ 	.short	0x0001
        /*0022*/ 	.short	0x0008
        /*0024*/ 	.byte	0x00, 0xf5, 0x21, 0x00


	//----- nvinfo : EIATTR_KPARAM_INFO
	.align		4
.L_57:
        /*0028*/ 	.byte	0x04, 0x17
        /*002a*/ 	.short	(.L_59 - .L_58)
.L_58:
        /*002c*/ 	.word	0x00000000
        /*0030*/ 	.short	0x0000
        /*0032*/ 	.short	0x0000
        /*0034*/ 	.byte	0x00, 0xf5, 0x21, 0x00


	//----- nvinfo : EIATTR_SPARSE_MMA_MASK
	.align		4
.L_59:
        /*0038*/ 	.byte	0x03, 0x50
        /*003a*/ 	.short	0x0000


	//----- nvinfo : EIATTR_MAXREG_COUNT
	.align		4
        /*003c*/ 	.byte	0x03, 0x1b
        /*003e*/ 	.short	0x00ff


	//----- nvinfo : EIATTR_NUM_BARRIERS
	.align		4
        /*0040*/ 	.byte	0x02, 0x4c
        /*0042*/ 	.byte	0x01
	.zero		1


	//----- nvinfo : EIATTR_MERCURY_ISA_VERSION
	.align		4
        /*0044*/ 	.byte	0x03, 0x5f
        /*0046*/ 	.short	0x0101


	//----- nvinfo : EIATTR_VRC_CTA_INIT_COUNT
	.align		4
        /*0048*/ 	.byte	0x02, 0x4a
	.zero		1
	.zero		1


	//----- nvinfo : EIATTR_EXIT_INSTR_OFFSETS
	.align		4
        /*004c*/ 	.byte	0x04, 0x1c
        /*004e*/ 	.short	(.L_61 - .L_60)


	//   ....[0]....
.L_60:
        /*0050*/ 	.word	0x00000340


	//   ....[1]....
        /*0054*/ 	.word	0x000004e0


	//   ....[2]....
        /*0058*/ 	.word	0x00000530


	//----- nvinfo : EIATTR_CBANK_PARAM_SIZE
	.align		4
.L_61:
        /*005c*/ 	.byte	0x03, 0x19
        /*005e*/ 	.short	0x0018


	//----- nvinfo : EIATTR_PARAM_CBANK
	.align		4
        /*0060*/ 	.byte	0x04, 0x0a
        /*0062*/ 	.short	(.L_63 - .L_62)
	.align		4
.L_62:
        /*0064*/ 	.word	index@(.nv.constant0._Z10reduceSmemIfEvPT_S1_m)
        /*0068*/ 	.short	0x0380
        /*006a*/ 	.short	0x0018


	//----- nvinfo : EIATTR_SW_WAR
	.align		4
.L_63:
        /*006c*/ 	.byte	0x04, 0x36
        /*006e*/ 	.short	(.L_65 - .L_64)
.L_64:
        /*0070*/ 	.word	0x00000008
.L_65:


//--------------------- .nv.info._Z10reduceGmemIfEvPT_S1_m --------------------------
	.section	.nv.info._Z10reduceGmemIfEvPT_S1_m,"",@"SHT_CUDA_INFO"
	.sectionflags	@""
	.align	4


	//----- nvinfo : EIATTR_CUDA_API_VERSION
	.align		4
        /*0000*/ 	.byte	0x04, 0x37
        /*0002*/ 	.short	(.L_67 - .L_66)
.L_66:
        /*0004*/ 	.word	0x00000082


	//----- nvinfo : EIATTR_KPARAM_INFO
	.align		4
.L_67:
        /*0008*/ 	.byte	0x04, 0x17
        /*000a*/ 	.short	(.L_69 - .L_68)
.L_68:
        /*000c*/ 	.word	0x00000000
        /*0010*/ 	.short	0x0002
        /*0012*/ 	.short	0x0010
        /*0014*/ 	.byte	0x00, 0xf0, 0x21, 0x00


	//----- nvinfo : EIATTR_KPARAM_INFO
	.align		4
.L_69:
        /*0018*/ 	.byte	0x04, 0x17
        /*001a*/ 	.short	(.L_71 - .L_70)
.L_70:
        /*001c*/ 	.word	0x00000000
        /*0020*/ 	.short	0x0001
        /*0022*/ 	.short	0x0008
        /*0024*/ 	.byte	0x00, 0xf5, 0x21, 0x00


	//----- nvinfo : EIATTR_KPARAM_INFO
	.align		4
.L_71:
        /*0028*/ 	.byte	0x04, 0x17
        /*002a*/ 	.short	(.L_73 - .L_72)
.L_72:
        /*002c*/ 	.word	0x00000000
        /*0030*/ 	.short	0x0000
        /*0032*/ 	.short	0x0000
        /*0034*/ 	.byte	0x00, 0xf5, 0x21, 0x00


	//----- nvinfo : EIATTR_SPARSE_MMA_MASK
	.align		4
.L_73:
        /*0038*/ 	.byte	0x03, 0x50
        /*003a*/ 	.short	0x0000


	//----- nvinfo : EIATTR_MAXREG_COUNT
	.align		4
        /*003c*/ 	.byte	0x03, 0x1b
        /*003e*/ 	.short	0x00ff


	//----- nvinfo : EIATTR_NUM_BARRIERS
	.align		4
        /*0040*/ 	.byte	0x02, 0x4c
        /*0042*/ 	.byte	0x01
	.zero		1


	//----- nvinfo : EIATTR_MERCURY_ISA_VERSION
	.align		4
        /*0044*/ 	.byte	0x03, 0x5f
        /*0046*/ 	.short	0x0101


	//----- nvinfo : EIATTR_VRC_CTA_INIT_COUNT
	.align		4
        /*0048*/ 	.byte	0x02, 0x4a
	.zero		1
	.zero		1


	//----- nvinfo : EIATTR_EXIT_INSTR_OFFSETS
	.align		4
        /*004c*/ 	.byte	0x04, 0x1c
        /*004e*/ 	.short	(.L_75 - .L_74)


	//   ....[0]....
.L_74:
        /*0050*/ 	.word	0x00000090


	//   ....[1]....
        /*0054*/ 	.word	0x00000370


	//   ....[2]....
        /*0058*/ 	.word	0x00000510


	//   ....[3]....
        /*005c*/ 	.word	0x00000560


	//----- nvinfo : EIATTR_CRS_STACK_SIZE
	.align		4
.L_75:
        /*0060*/ 	.byte	0x04, 0x1e
        /*0062*/ 	.short	(.L_77 - .L_76)
.L_76:
        /*0064*/ 	.word	0x00000000


	//----- nvinfo : EIATTR_CBANK_PARAM_SIZE
	.align		4
.L_77:
        /*0068*/ 	.byte	0x03, 0x19
        /*006a*/ 	.short	0x0018


	//----- nvinfo : EIATTR_PARAM_CBANK
	.align		4
        /*006c*/ 	.byte	0x04, 0x0a
        /*006e*/ 	.short	(.L_79 - .L_78)
	.align		4
.L_78:
        /*0070*/ 	.word	index@(.nv.constant0._Z10reduceGmemIfEvPT_S1_m)
        /*0074*/ 	.short	0x0380
        /*0076*/ 	.short	0x0018


	//----- nvinfo : EIATTR_SW_WAR
	.align		4
.L_79:
        /*0078*/ 	.byte	0x04, 0x36
        /*007a*/ 	.short	(.L_81 - .L_80)
.L_80:
        /*007c*/ 	.word	0x00000008
.L_81:


//--------------------- .nv.callgraph             --------------------------
	.section	.nv.callgraph,"",@"SHT_CUDA_CALLGRAPH"
	.align	4
	.sectionentsize	8
	.align		4
        /*0000*/ 	.word	0x00000000
	.align		4
        /*0004*/ 	.word	0xffffffff
	.align		4
        /*0008*/ 	.word	0x00000000
	.align		4
        /*000c*/ 	.word	0xfffffffe
	.align		4
        /*0010*/ 	.word	0x00000000
	.align		4
        /*0014*/ 	.word	0xfffffffd
	.align		4
        /*0018*/ 	.word	0x00000000
	.align		4
        /*001c*/ 	.word	0xfffffffc


//--------------------- .text._Z23reduceSmemUnrollDynamicIfEvPT_S1_m --------------------------
	.section	.text._Z23reduceSmemUnrollDynamicIfEvPT_S1_m,"ax",@progbits
	.align	128
        .global         _Z23reduceSmemUnrollDynamicIfEvPT_S1_m
        .type           _Z23reduceSmemUnrollDynamicIfEvPT_S1_m,@function
        .size           _Z23reduceSmemUnrollDynamicIfEvPT_S1_m,(.L_x_12 - _Z23reduceSmemUnrollDynamicIfEvPT_S1_m)
        .other          _Z23reduceSmemUnrollDynamicIfEvPT_S1_m,@"STO_CUDA_ENTRY STV_DEFAULT"
_Z23reduceSmemUnrollDynamicIfEvPT_S1_m:
.text._Z23reduceSmemUnrollDynamicIfEvPT_S1_m:
[----:B------:R-:W-:Y:S01]  /*0000*/  LDC R1, c[0x0][0x37c] ;  /* 0x0000df00ff017b82 */ /* 0x000fe20000000800 */
[----:B------:R-:W0:Y:S07]  /*0010*/  S2R R0, SR_CTAID.X ;  /* 0x0000000000007919 */ /* 0x000e2e0000002500 */
[----:B------:R-:W1:Y:S01]  /*0020*/  LDC R5, c[0x0][0x360] ;  /* 0x0000d800ff057b82 */ /* 0x000e620000000800 */
[----:B------:R-:W2:Y:S01]  /*0030*/  LDCU.64 UR4, c[0x0][0x390] ;  /* 0x00007200ff0477ac */ /* 0x000ea20008000a00 */
[----:B------:R-:W3:Y:S01]  /*0040*/  S2R R2, SR_TID.X ;  /* 0x0000000000027919 */ /* 0x000ee20000002100 */
[----:B------:R-:W4:Y:S01]  /*0050*/  LDCU.64 UR6, c[0x0][0x358] ;  /* 0x00006b00ff0677ac */ /* 0x000f220008000a00 */
[----:B-1----:R-:W-:-:S02]  /*0060*/  IMAD R4, R5, 0x3, RZ ;  /* 0x0000000305047824 */ /* 0x002fc400078e02ff */
[----:B0-----:R-:W-:-:S05]  /*0070*/  IMAD R3, R0, R5, RZ ;  /* 0x0000000500037224 */ /* 0x001fca00078e02ff */
[----:B---3--:R-:W-:-:S04]  /*0080*/  LEA R3, R3, R2, 0x2 ;  /* 0x0000000203037211 */ /* 0x008fc800078e10ff */
[----:B------:R-:W-:-:S04]  /*0090*/  IADD3 R4, P1, PT, R4, R3, RZ ;  /* 0x0000000304047210 */ /* 0x000fc80007f3e0ff */
[----:B--2---:R-:W-:Y:S02]  /*00a0*/  ISETP.GE.U32.AND P0, PT, R4, UR4, PT ;  /* 0x0000000404007c0c */ /* 0x004fe4000bf06070 */
[----:B------:R-:W-:-:S04]  /*00b0*/  IADD3.X R4, PT, PT, RZ, RZ, RZ, P1, !PT ;  /* 0x000000ffff047210 */ /* 0x000fc80000ffe4ff */
[----:B------:R-:W-:-:S13]  /*00c0*/  ISETP.GE.U32.AND.EX P0, PT, R4, UR5, PT, P0 ;  /* 0x0000000504007c0c */ /* 0x000fda000bf06100 */
[----:B------:R-:W0:Y:S02]  /*00d0*/  @!P0 LDC.64 R6, c[0x0][0x388] ;  /* 0x0000e200ff068b82 */ /* 0x000e240000000a00 */
[----:B0-----:R-:W-:-:S04]  /*00e0*/  @!P0 LEA R6, P1, R3, R6, 0x2 ;  /* 0x0000000603068211 */ /* 0x001fc800078210ff */
[----:B------:R-:W-:-:S03]  /*00f0*/  @!P0 LEA.HI.X R7, R3, R7, RZ, 0x2, P1 ;  /* 0x0000000703078211 */ /* 0x000fc600008f14ff */
[C---:B------:R-:W-:Y:S02]  /*0100*/  @!P0 IMAD.WIDE.U32 R8, R5.reuse, 0x4, R6 ;  /* 0x0000000405088825 */ /* 0x040fe400078e0006 */
[----:B----4-:R-:W2:Y:S02]  /*0110*/  @!P0 LDG.E R6, desc[UR6][R6.64] ;  /* 0x0000000606068981 */ /* 0x010ea4000c1e1900 */
[C---:B------:R-:W-:Y:S02]  /*0120*/  @!P0 IMAD.WIDE.U32 R10, R5.reuse, 0x4, R8 ;  /* 0x00000004050a8825 */ /* 0x040fe400078e0008 */
[----:B------:R-:W2:Y:S02]  /*0130*/  @!P0 LDG.E R9, desc[UR6][R8.64] ;  /* 0x0000000608098981 */ /* 0x000ea4000c1e1900 */
[----:B------:R-:W-:Y:S02]  /*0140*/  @!P0 IMAD.WIDE.U32 R12, R5, 0x4, R10 ;  /* 0x00000004050c8825 */ /* 0x000fe400078e000a */
[----:B------:R-:W3:Y:S04]  /*0150*/  @!P0 LDG.E R10, desc[UR6][R10.64] ;  /* 0x000000060a0a8981 */ /* 0x000ee8000c1e1900 */
[----:B------:R-:W4:Y:S01]  /*0160*/  @!P0 LDG.E R12, desc[UR6][R12.64] ;  /* 0x000000060c0c8981 */ /* 0x000f22000c1e1900 */
[----:B------:R-:W0:Y:S01]  /*0170*/  S2UR UR5, SR_CgaCtaId ;  /* 0x00000000000579c3 */ /* 0x000e220000008800 */
[----:B------:R-:W-:Y:S01]  /*0180*/  UMOV UR4, 0x400 ;  /* 0x0000040000047882 */ /* 0x000fe20000000000 */
[----:B------:R-:W-:Y:S01]  /*0190*/  HFMA2 R4, -RZ, RZ, 0, 0 ;  /* 0x00000000ff047431 */ /* 0x000fe200000001ff */
[----:B------:R-:W-:Y:S01]  /*01a0*/  ISETP.GT.U32.AND P1, PT, R2, 0x1ff, PT ;  /* 0x000001ff0200780c */ /* 0x000fe20003f24070 */
[----:B0-----:R-:W-:-:S03]  /*01b0*/  ULEA UR4, UR5, UR4, 0x18 ;  /* 0x0000000405047291 */ /* 0x001fc6000f8ec0ff */
[----:B------:R-:W-:Y:S01]  /*01c0*/  ISETP.LT.U32.OR P1, PT, R5, 0x400, P1 ;  /* 0x000004000500780c */ /* 0x000fe20000f21470 */
[----:B--2---:R-:W-:-:S04]  /*01d0*/  @!P0 FADD R3, R6, R9 ;  /* 0x0000000906038221 */ /* 0x004fc80000000000 */
[----:B---3--:R-:W-:Y:S01]  /*01e0*/  @!P0 FADD R7, R10, R3 ;  /* 0x000000030a078221 */ /* 0x008fe20000000000 */
[----:B------:R-:W-:-:S03]  /*01f0*/  LEA R3, R2, UR4, 0x2 ;  /* 0x0000000402037c11 */ /* 0x000fc6000f8e10ff */
[----:B----4-:R-:W-:-:S05]  /*0200*/  @!P0 FADD R4, R12, R7 ;  /* 0x000000070c048221 */ /* 0x010fca0000000000 */
[----:B------:R-:W-:Y:S01]  /*0210*/  STS [R3], R4 ;  /* 0x0000000403007388 */ /* 0x000fe20000000800 */
[----:B------:R-:W-:Y:S06]  /*0220*/  BAR.SYNC.DEFER_BLOCKING 0x0 ;  /* 0x0000000000007b1d */ /* 0x000fec0000010000 */
[----:B------:R-:W-:Y:S04]  /*0230*/  @!P1 LDS R6, [R3+0x800] ;  /* 0x0008000003069984 */ /* 0x000fe80000000800 */
[----:B------:R-:W0:Y:S01]  /*0240*/  @!P1 LDS R7, [R3] ;  /* 0x0000000003079984 */ /* 0x000e220000000800 */
[----:B------:R-:W-:-:S04]  /*0250*/  ISETP.GT.U32.AND P0, PT, R2, 0xff, PT ;  /* 0x000000ff0200780c */ /* 0x000fc80003f04070 */
[----:B------:R-:W-:Y:S01]  /*0260*/  ISETP.LT.U32.OR P0, PT, R5, 0x200, P0 ;  /* 0x000002000500780c */ /* 0x000fe20000701470 */
[----:B0-----:R-:W-:-:S05]  /*0270*/  @!P1 FADD R6, R6, R7 ;  /* 0x0000000706069221 */ /* 0x001fca0000000000 */
[----:B------:R-:W-:Y:S01]  /*0280*/  @!P1 STS [R3], R6 ;  /* 0x0000000603009388 */ /* 0x000fe20000000800 */
        /* <DEDUP_REMOVED lines=17> */
[----:B------:R-:W-:Y:S01]  /*03a0*/  ISETP.GT.U32.AND P1, PT, R2, 0x1f, PT ;  /* 0x0000001f0200780c */ /* 0x000fe20003f24070 */
[----:B0-----:R-:W-:-:S05]  /*03b0*/  @!P0 FADD R6, R5, R6 ;  /* 0x0000000605068221 */ /* 0x001fca0000000000 */
[----:B------:R0:W-:Y:S01]  /*03c0*/  @!P0 STS [R3], R6 ;  /* 0x0000000603008388 */ /* 0x0001e20000000800 */
[----:B------:R-:W-:Y:S06]  /*03d0*/  BAR.SYNC.DEFER_BLOCKING 0x0 ;  /* 0x0000000000007b1d */ /* 0x000fec0000010000 */
[----:B------:R-:W-:Y:S05]  /*03e0*/  @P1 EXIT ;  /* 0x000000000000194d */ /* 0x000fea0003800000 */
[----:B------:R-:W-:Y:S01]  /*03f0*/  LDS R4, [R3+0x80] ;  /* 0x0000800003047984 */ /* 0x000fe20000000800 */
[----:B------:R-:W-:-:S03]  /*0400*/  ISETP.NE.AND P0, PT, R2, RZ, PT ;  /* 0x000000ff0200720c */ /* 0x000fc60003f05270 */
[----:B------:R-:W1:Y:S02]  /*0410*/  LDS R5, [R3] ;  /* 0x0000000003057984 */ /* 0x000e640000000800 */
[----:B-1----:R-:W-:-:S05]  /*0420*/  FADD R4, R4, R5 ;  /* 0x0000000504047221 */ /* 0x002fca0000000000 */
[----:B------:R-:W-:Y:S04]  /*0430*/  STS [R3], R4 ;  /* 0x0000000403007388 */ /* 0x000fe80000000800 */
[----:B------:R-:W-:Y:S04]  /*0440*/  LDS R5, [R3+0x40] ;  /* 0x0000400003057984 */ /* 0x000fe80000000800 */
[----:B0-----:R-:W0:Y:S02]  /*0450*/  LDS R6, [R3] ;  /* 0x0000000003067984 */ /* 0x001e240000000800 */
[----:B0-----:R-:W-:-:S05]  /*0460*/  FADD R6, R5, R6 ;  /* 0x0000000605067221 */ /* 0x001fca0000000000 */
[----:B------:R-:W-:Y:S04]  /*0470*/  STS [R3], R6 ;  /* 0x0000000603007388 */ /* 0x000fe80000000800 */
[----:B------:R-:W-:Y:S04]  /*0480*/  LDS R5, [R3+0x20] ;  /* 0x0000200003057984 */ /* 0x000fe80000000800 */
[----:B------:R-:W0:Y:S02]  /*0490*/  LDS R8, [R3] ;  /* 0x0000000003087984 */ /* 0x000e240000000800 */
        /* <DEDUP_REMOVED lines=13> */
[----:B------:R0:W-:Y:S01]  /*0570*/  STS [R3], R6 ;  /* 0x0000000603007388 */ /* 0x0001e20000000800 */
[----:B------:R-:W-:Y:S05]  /*0580*/  @P0 EXIT ;  /* 0x000000000000094d */ /* 0x000fea0003800000 */
[----:B------:R-:W1:Y:S01]  /*0590*/  LDS R5, [UR4] ;  /* 0x00000004ff057984 */ /* 0x000e620008000800 */
[----:B0-----:R-:W0:Y:S02]  /*05a0*/  LDC.64 R2, c[0x0][0x380] ;  /* 0x0000e000ff027b82 */ /* 0x001e240000000a00 */
[----:B0-----:R-:W-:-:S05]  /*05b0*/  IMAD.WIDE.U32 R2, R0, 0x4, R2 ;  /* 0x0000000400027825 */ /* 0x001fca00078e0002 */
[----:B-1----:R-:W-:Y:S01]  /*05c0*/  STG.E desc[UR6][R2.64], R5 ;  /* 0x0000000502007986 */ /* 0x002fe2000c101906 */
[----:B------:R-:W-:Y:S05]  /*05d0*/  EXIT ;  /* 0x000000000000794d */ /* 0x000fea0003800000 */
.L_x_0:
[----:B------:R-:W-:-:S00]  /*05e0*/  BRA `(.L_x_0) ;  /* 0xfffffffc00fc7947 */ /* 0x000fc0000383ffff */
[----:B------:R-:W-:-:S00]  /*05f0*/  NOP ;  /* 0x0000000000007918 */ /* 0x000fc00000000000 */
        /* <DEDUP_REMOVED lines=8> */
.L_x_12:


//--------------------- .text._Z16reduceSmemUnrollIfEvPT_S1_m --------------------------
	.section	.text._Z16reduceSmemUnrollIfEvPT_S1_m,"ax",@progbits
	.align	128
        .global         _Z16reduceSmemUnrollIfEvPT_S1_m
        .type           _Z16reduceSmemUnrollIfEvPT_S1_m,@function
        .size           _Z16reduceSmemUnrollIfEvPT_S1_m,(.L_x_13 - _Z16reduceSmemUnrollIfEvPT_S1_m)
        .other          _Z16reduceSmemUnrollIfEvPT_S1_m,@"STO_CUDA_ENTRY STV_DEFAULT"
_Z16reduceSmemUnrollIfEvPT_S1_m:
.text._Z16reduceSmemUnrollIfEvPT_S1_m:
        /* <DEDUP_REMOVED lines=94> */
.L_x_1:
        /* <DEDUP_REMOVED lines=10> */
.L_x_13:


//--------------------- .text._Z10reduceSmemIfEvPT_S1_m --------------------------
	.section	.text._Z10reduceSmemIfEvPT_S1_m,"ax",@progbits
	.align	128
        .global         _Z10reduceSmemIfEvPT_S1_m
        .type           _Z10reduceSmemIfEvPT_S1_m,@function
        .size           _Z10reduceSmemIfEvPT_S1_m,(.L_x_14 - _Z10reduceSmemIfEvPT_S1_m)
        .other          _Z10reduceSmemIfEvPT_S1_m,@"STO_CUDA_ENTRY STV_DEFAULT"
_Z10reduceSmemIfEvPT_S1_m:
.text._Z10reduceSmemIfEvPT_S1_m:
[----:B------:R-:W-:Y:S01]  /*0000*/  LDC R1, c[0x0][0x37c] ;  /* 0x0000df00ff017b82 */ /* 0x000fe20000000800 */
[----:B------:R-:W0:Y:S07]  /*0010*/  S2R R0, SR_CTAID.X ;  /* 0x0000000000007919 */ /* 0x000e2e0000002500 */
[----:B------:R-:W0:Y:S01]  /*0020*/  LDC R7, c[0x0][0x360] ;  /* 0x0000d800ff077b82 */ /* 0x000e220000000800 */
[----:B------:R-:W1:Y:S01]  /*0030*/  LDCU.64 UR4, c[0x0][0x390] ;  /* 0x00007200ff0477ac */ /* 0x000e620008000a00 */
[----:B------:R-:W2:Y:S01]  /*0040*/  S2R R2, SR_TID.X ;  /* 0x0000000000027919 */ /* 0x000ea20000002100 */
[----:B------:R-:W3:Y:S01]  /*0050*/  LDCU.64 UR6, c[0x0][0x358] ;  /* 0x00006b00ff0677ac */ /* 0x000ee20008000a00 */
[----:B0-----:R-:W-:-:S04]  /*0060*/  IMAD R3, R0, R7, RZ ;  /* 0x0000000700037224 */ /* 0x001fc800078e02ff */
[----:B--2---:R-:W-:-:S05]  /*0070*/  IMAD.IADD R4, R3, 0x1, R2 ;  /* 0x0000000103047824 */ /* 0x004fca00078e0202 */
[----:B-1----:R-:W-:-:S04]  /*0080*/  ISETP.GE.U32.AND P0, PT, R4, UR4, PT ;  /* 0x0000000404007c0c */ /* 0x002fc8000bf06070 */
[----:B------:R-:W-:-:S13]  /*0090*/  ISETP.GE.U32.AND.EX P0, PT, RZ, UR5, PT, P0 ;  /* 0x00000005ff007c0c */ /* 0x000fda000bf06100 */
[----:B------:R-:W0:Y:S01]  /*00a0*/  @!P0 LDC.64 R4, c[0x0][0x388] ;  /* 0x0000e200ff048b82 */ /* 0x000e220000000a00 */
[----:B------:R-:W-:-:S05]  /*00b0*/  @!P0 IADD3 R3, P1, PT, R3, R2, RZ ;  /* 0x0000000203038210 */ /* 0x000fca0007f3e0ff */
[----:B------:R-:W-:Y:S01]  /*00c0*/  @!P0 IMAD.X R6, RZ, RZ, RZ, P1 ;  /* 0x000000ffff068224 */ /* 0x000fe200008e06ff */
[----:B0-----:R-:W-:-:S04]  /*00d0*/  @!P0 LEA R4, P1, R3, R4, 0x2 ;  /* 0x0000000403048211 */ /* 0x001fc800078210ff */
[----:B------:R-:W-:-:S05]  /*00e0*/  @!P0 LEA.HI.X R5, R3, R5, R6, 0x2, P1 ;  /* 0x0000000503058211 */ /* 0x000fca00008f1406 */
[----:B---3--:R-:W2:Y:S01]  /*00f0*/  @!P0 LDG.E R4, desc[UR6][R4.64] ;  /* 0x0000000604048981 */ /* 0x008ea2000c1e1900 */
[----:B------:R-:W0:Y:S01]  /*0100*/  S2UR UR5, SR_CgaCtaId ;  /* 0x00000000000579c3 */ /* 0x000e220000008800 */
[----:B------:R-:W-:Y:S01]  /*0110*/  UMOV UR4, 0x400 ;  /* 0x0000040000047882 */ /* 0x000fe20000000000 */
[----:B------:R-:W-:-:S04]  /*0120*/  ISETP.GT.U32.AND P1, PT, R2, 0x1ff, PT ;  /* 0x000001ff0200780c */ /* 0x000fc80003f24070 */
[----:B------:R-:W-:Y:S01]  /*0130*/  ISETP.LT.U32.OR P1, PT, R7, 0x400, P1 ;  /* 0x000004000700780c */ /* 0x000fe20000f21470 */
[----:B0-----:R-:W-:-:S06]  /*0140*/  ULEA UR4, UR5, UR4, 0x18 ;  /* 0x0000000405047291 */ /* 0x001fcc000f8ec0ff */
[----:B------:R-:W-:-:S05]  /*0150*/  LEA R3, R2, UR4, 0x2 ;  /* 0x0000000402037c11 */ /* 0x000fca000f8e10ff */
[----:B--2---:R-:W-:Y:S04]  /*0160*/  @!P0 STS [R3], R4 ;  /* 0x0000000403008388 */ /* 0x004fe80000000800 */
[----:B------:R-:W-:Y:S01]  /*0170*/  @P0 STS [R3], RZ ;  /* 0x000000ff03000388 */ /* 0x000fe20000000800 */
[----:B------:R-:W-:Y:S01]  /*0180*/  BAR.SYNC.DEFER_BLOCKING 0x0 ;  /* 0x0000000000007b1d */ /* 0x000fe20000010000 */
[----:B------:R-:W-:-:S04]  /*0190*/  ISETP.GT.U32.AND P0, PT, R2, 0xff, PT ;  /* 0x000000ff0200780c */ /* 0x000fc80003f04070 */
[----:B------:R-:W-:Y:S01]  /*01a0*/  ISETP.LT.U32.OR P0, PT, R7, 0x200, P0 ;  /* 0x000002000700780c */ /* 0x000fe20000701470 */
[----:B------:R-:W-:Y:S04]  /*01b0*/  @!P1 LDS R6, [R3+0x800] ;  /* 0x0008000003069984 */ /* 0x000fe80000000800 */
[----:B------:R-:W0:Y:S02]  /*01c0*/  @!P1 LDS R5, [R3] ;  /* 0x0000000003059984 */ /* 0x000e240000000800 */
[----:B0-----:R-:W-:-:S05]  /*01d0*/  @!P1 FADD R6, R6, R5 ;  /* 0x0000000506069221 */ /* 0x001fca0000000000 */
[----:B------:R-:W-:Y:S01]  /*01e0*/  @!P1 STS [R3], R6 ;  /* 0x0000000603009388 */ /* 0x000fe20000000800 */
        /* <DEDUP_REMOVED lines=15> */
[----:B------:R-:W-:-:S05]  /*02e0*/  ISETP.GT.U32.AND P1, PT, R2, 0x1f, PT ;  /* 0x0000001f0200780c */ /* 0x000fca0003f24070 */
[----:B------:R-:W-:Y:S04]  /*02f0*/  @!P0 LDS R5, [R3+0x100] ;  /* 0x0001000003058984 */ /* 0x000fe80000000800 */
[----:B------:R-:W0:Y:S02]  /*0300*/  @!P0 LDS R6, [R3] ;  /* 0x0000000003068984 */ /* 0x000e240000000800 */
        /* <DEDUP_REMOVED lines=35> */
.L_x_2:
        /* <DEDUP_REMOVED lines=12> */
.L_x_14:


//--------------------- .text._Z10reduceGmemIfEvPT_S1_m --------------------------
	.section	.text._Z10reduceGmemIfEvPT_S1_m,"ax",@progbits
	.align	128
        .global         _Z10reduceGmemIfEvPT_S1_m
        .type           _Z10reduceGmemIfEvPT_S1_m,@function
        .size           _Z10reduceGmemIfEvPT_S1_m,(.L_x_15 - _Z10reduceGmemIfEvPT_S1_m)
        .other          _Z10reduceGmemIfEvPT_S1_m,@"STO_CUDA_ENTRY STV_DEFAULT"
_Z10reduceGmemIfEvPT_S1_m:
.text._Z10reduceGmemIfEvPT_S1_m:
[----:B------:R-:W-:Y:S01]  /*0000*/  LDC R1, c[0x0][0x37c] ;  /* 0x0000df00ff017b82 */ /* 0x000fe20000000800 */
[----:B------:R-:W0:Y:S07]  /*0010*/  S2R R0, SR_CTAID.X ;  /* 0x0000000000007919 */ /* 0x000e2e0000002500 */
[----:B------:R-:W0:Y:S01]  /*0020*/  LDC R5, c[0x0][0x360] ;  /* 0x0000d800ff057b82 */ /* 0x000e220000000800 */
[----:B------:R-:W1:Y:S01]  /*0030*/  LDCU.64 UR4, c[0x0][0x390] ;  /* 0x00007200ff0477ac */ /* 0x000e620008000a00 */
[----:B------:R-:W2:Y:S01]  /*0040*/  S2R R7, SR_TID.X ;  /* 0x0000000000077919 */ /* 0x000ea20000002100 */
[----:B0-----:R-:W-:-:S05]  /*0050*/  IMAD R4, R0, R5, RZ ;  /* 0x0000000500047224 */ /* 0x001fca00078e02ff */
[----:B--2---:R-:W-:-:S04]  /*0060*/  IADD3 R2, PT, PT, R4, R7, RZ ;  /* 0x0000000704027210 */ /* 0x004fc80007ffe0ff */
[----:B-1----:R-:W-:-:S04]  /*0070*/  ISETP.GE.U32.AND P0, PT, R2, UR4, PT ;  /* 0x0000000402007c0c */ /* 0x002fc8000bf06070 */
[----:B------:R-:W-:-:S13]  /*0080*/  ISETP.GE.U32.AND.EX P0, PT, RZ, UR5, PT, P0 ;  /* 0x00000005ff007c0c */ /* 0x000fda000bf06100 */
[----:B------:R-:W-:Y:S05]  /*0090*/  @P0 EXIT ;  /* 0x000000000000094d */ /* 0x000fea0003800000 */
[----:B------:R-:W0:Y:S01]  /*00a0*/  LDC.64 R2, c[0x0][0x388] ;  /* 0x0000e200ff027b82 */ /* 0x000e220000000a00 */
[C---:B------:R-:W-:Y:S01]  /*00b0*/  ISETP.GT.U32.AND P2, PT, R7.reuse, 0x1ff, PT ;  /* 0x000001ff0700780c */ /* 0x040fe20003f44070 */
[----:B------:R-:W1:Y:S01]  /*00c0*/  LDCU.64 UR4, c[0x0][0x358] ;  /* 0x00006b00ff0477ac */ /* 0x000e620008000a00 */
[----:B------:R-:W-:Y:S01]  /*00d0*/  ISETP.GT.U32.AND P3, PT, R7, 0xff, PT ;  /* 0x000000ff0700780c */ /* 0x000fe20003f64070 */
[----:B------:R-:W-:Y:S01]  /*00e0*/  BSSY.RECONVERGENT B0, `(.L_x_3) ;  /* 0x000000f000007945 */ /* 0x000fe20003800200 */
[----:B------:R-:W-:Y:S02]  /*00f0*/  ISETP.LT.U32.OR P2, PT, R5, 0x400, P2 ;  /* 0x000004000500780c */ /* 0x000fe40001741470 */
[C---:B------:R-:W-:Y:S02]  /*0100*/  ISETP.GT.U32.AND P1, PT, R7.reuse, 0x7f, PT ;  /* 0x0000007f0700780c */ /* 0x040fe40003f24070 */
[----:B------:R-:W-:Y:S02]  /*0110*/  ISETP.GT.U32.AND P0, PT, R7, 0x3f, PT ;  /* 0x0000003f0700780c */ /* 0x000fe40003f04070 */
[----:B------:R-:W-:-:S02]  /*0120*/  ISETP.LT.U32.OR P3, PT, R5, 0x200, P3 ;  /* 0x000002000500780c */ /* 0x000fc40001f61470 */
[C---:B------:R-:W-:Y:S02]  /*0130*/  ISETP.LT.U32.OR P1, PT, R5.reuse, 0x100, P1 ;  /* 0x000001000500780c */ /* 0x040fe40000f21470 */
[----:B------:R-:W-:Y:S02]  /*0140*/  ISETP.LT.U32.OR P0, PT, R5, 0x80, P0 ;  /* 0x000000800500780c */ /* 0x000fe40000701470 */
[----:B------:R-:W-:Y:S01]  /*0150*/  ISETP.GT.U32.AND P4, PT, R7, 0x1f, PT ;  /* 0x0000001f0700780c */ /* 0x000fe20003f84070 */
[----:B0-----:R-:W-:-:S04]  /*0160*/  IMAD.WIDE.U32 R2, R4, 0x4, R2 ;  /* 0x0000000404027825 */ /* 0x001fc800078e0002 */
[----:B------:R-:W-:Y:S01]  /*0170*/  IMAD.WIDE.U32 R4, R7, 0x4, R2 ;  /* 0x0000000407047825 */ /* 0x000fe200078e0002 */
[----:B-1----:R-:W-:Y:S07]  /*0180*/  @P2 BRA `(.L_x_4) ;  /* 0x0000000000102947 */ /* 0x002fee0003800000 */
[----:B------:R-:W2:Y:S04]  /*0190*/  LDG.E R6, desc[UR4][R4.64+0x800] ;  /* 0x0008000404067981 */ /* 0x000ea8000c1e1900 */
[----:B------:R-:W2:Y:S02]  /*01a0*/  LDG.E R9, desc[UR4][R4.64] ;  /* 0x0000000404097981 */ /* 0x000ea4000c1e1900 */
[----:B--2---:R-:W-:-:S05]  /*01b0*/  FADD R9, R6, R9 ;  /* 0x0000000906097221 */ /* 0x004fca0000000000 */
[----:B------:R0:W-:Y:S02]  /*01c0*/  STG.E desc[UR4][R4.64], R9 ;  /* 0x0000000904007986 */ /* 0x0001e4000c101904 */
.L_x_4:
[----:B------:R-:W-:Y:S05]  /*01d0*/  BSYNC.RECONVERGENT B0 ;  /* 0x0000000000007941 */ /* 0x000fea0003800200 */
.L_x_3:
[----:B------:R-:W-:Y:S06]  /*01e0*/  BAR.SYNC.DEFER_BLOCKING 0x0 ;  /* 0x0000000000007b1d */ /* 0x000fec0000010000 */
[----:B------:R-:W-:Y:S04]  /*01f0*/  BSSY.RECONVERGENT B0, `(.L_x_5) ;  /* 0x0000006000007945 */ /* 0x000fe80003800200 */
[----:B------:R-:W-:Y:S05]  /*0200*/  @P3 BRA `(.L_x_6) ;  /* 0x0000000000103947 */ /* 0x000fea0003800000 */
[----:B------:R-:W2:Y:S04]  /*0210*/  LDG.E R6, desc[UR4][R4.64+0x400] ;  /* 0x0004000404067981 */ /* 0x000ea8000c1e1900 */
[----:B0-----:R-:W2:Y:S02]  /*0220*/  LDG.E R9, desc[UR4][R4.64] ;  /* 0x0000000404097981 */ /* 0x001ea4000c1e1900 */
[----:B--2---:R-:W-:-:S05]  /*0230*/  FADD R9, R6, R9 ;  /* 0x0000000906097221 */ /* 0x004fca0000000000 */
[----:B------:R1:W-:Y:S02]  /*0240*/  STG.E desc[UR4][R4.64], R9 ;  /* 0x0000000904007986 */ /* 0x0003e4000c101904 */
.L_x_6:
[----:B------:R-:W-:Y:S05]  /*0250*/  BSYNC.RECONVERGENT B0 ;  /* 0x0000000000007941 */ /* 0x000fea0003800200 */
.L_x_5:
[----:B------:R-:W-:Y:S06]  /*0260*/  BAR.SYNC.DEFER_BLOCKING 0x0 ;  /* 0x0000000000007b1d */ /* 0x000fec0000010000 */
[----:B------:R-:W-:Y:S04]  /*0270*/  BSSY.RECONVERGENT B0, `(.L_x_7) ;  /* 0x0000006000007945 */ /* 0x000fe80003800200 */
[----:B------:R-:W-:Y:S05]  /*0280*/  @P1 BRA `(.L_x_8) ;  /* 0x0000000000101947 */ /* 0x000fea0003800000 */
[----:B------:R-:W2:Y:S04]  /*0290*/  LDG.E R6, desc[UR4][R4.64+0x200] ;  /* 0x0002000404067981 */ /* 0x000ea8000c1e1900 */
[----:B01----:R-:W2:Y:S02]  /*02a0*/  LDG.E R9, desc[UR4][R4.64] ;  /* 0x0000000404097981 */ /* 0x003ea4000c1e1900 */
[----:B--2---:R-:W-:-:S05]  /*02b0*/  FADD R9, R6, R9 ;  /* 0x0000000906097221 */ /* 0x004fca0000000000 */
[----:B------:R2:W-:Y:S02]  /*02c0*/  STG.E desc[UR4][R4.64], R9 ;  /* 0x0000000904007986 */ /* 0x0005e4000c101904 */
.L_x_8:
[----:B------:R-:W-:Y:S05]  /*02d0*/  BSYNC.RECONVERGENT B0 ;  /* 0x0000000000007941 */ /* 0x000fea0003800200 */
.L_x_7:
[----:B------:R-:W-:Y:S06]  /*02e0*/  BAR.SYNC.DEFER_BLOCKING 0x0 ;  /* 0x0000000000007b1d */ /* 0x000fec0000010000 */
[----:B------:R-:W-:Y:S04]  /*02f0*/  BSSY.RECONVERGENT B0, `(.L_x_9) ;  /* 0x0000006000007945 */ /* 0x000fe80003800200 */
[----:B------:R-:W-:Y:S05]  /*0300*/  @P0 BRA `(.L_x_10) ;  /* 0x0000000000100947 */ /* 0x000fea0003800000 */
[----:B------:R-:W3:Y:S04]  /*0310*/  LDG.E R6, desc[UR4][R4.64+0x100] ;  /* 0x0001000404067981 */ /* 0x000ee8000c1e1900 */
[----:B012---:R-:W3:Y:S02]  /*0320*/  LDG.E R9, desc[UR4][R4.64] ;  /* 0x0000000404097981 */ /* 0x007ee4000c1e1900 */
[----:B---3--:R-:W-:-:S05]  /*0330*/  FADD R9, R6, R9 ;  /* 0x0000000906097221 */ /* 0x008fca0000000000 */
[----:B------:R3:W-:Y:S02]  /*0340*/  STG.E desc[UR4][R4.64], R9 ;  /* 0x0000000904007986 */ /* 0x0007e4000c101904 */
.L_x_10:
[----:B------:R-:W-:Y:S05]  /*0350*/  BSYNC.RECONVERGENT B0 ;  /* 0x0000000000007941 */ /* 0x000fea0003800200 */
.L_x_9:
[----:B------:R-:W-:Y:S06]  /*0360*/  BAR.SYNC.DEFER_BLOCKING 0x0 ;  /* 0x0000000000007b1d */ /* 0x000fec0000010000 */
[----:B------:R-:W-:Y:S05]  /*0370*/  @P4 EXIT ;  /* 0x000000000000494d */ /* 0x000fea0003800000 */
[----:B------:R-:W4:Y:S04]  /*0380*/  LDG.E.STRONG.SYS R6, desc[UR4][R4.64+0x80] ;  /* 0x0000800404067981 */ /* 0x000f28000c1f5900 */
[----:B0123--:R-:W4:Y:S02]  /*0390*/  LDG.E.STRONG.SYS R9, desc[UR4][R4.64] ;  /* 0x0000000404097981 */ /* 0x00ff24000c1f5900 */
[----:B----4-:R-:W-:-:S05]  /*03a0*/  FADD R9, R6, R9 ;  /* 0x0000000906097221 */ /* 0x010fca0000000000 */
[----:B------:R0:W-:Y:S04]  /*03b0*/  STG.E.STRONG.SYS desc[UR4][R4.64], R9 ;  /* 0x0000000904007986 */ /* 0x0001e8000c115904 */
[----:B------:R-:W2:Y:S04]  /*03c0*/  LDG.E.STRONG.SYS R6, desc[UR4][R4.64+0x40] ;  /* 0x0000400404067981 */ /* 0x000ea8000c1f5900 */
[----:B------:R-:W2:Y:S02]  /*03d0*/  LDG.E.STRONG.SYS R11, desc[UR4][R4.64] ;  /* 0x00000004040b7981 */ /* 0x000ea4000c1f5900 */
[----:B--2---:R-:W-:-:S05]  /*03e0*/  FADD R11, R6, R11 ;  /* 0x0000000b060b7221 */ /* 0x004fca0000000000 */
[----:B------:R1:W-:Y:S04]  /*03f0*/  STG.E.STRONG.SYS desc[UR4][R4.64], R11 ;  /* 0x0000000b04007986 */ /* 0x0003e8000c115904 */
[----:B------:R-:W2:Y:S04]  /*0400*/  LDG.E.STRONG.SYS R6, desc[UR4][R4.64+0x20] ;  /* 0x0000200404067981 */ /* 0x000ea8000c1f5900 */
[----:B------:R-:W2:Y:S02]  /*0410*/  LDG.E.STRONG.SYS R13, desc[UR4][R4.64] ;  /* 0x00000004040d7981 */ /* 0x000ea4000c1f5900 */
[----:B--2---:R-:W-:-:S05]  /*0420*/  FADD R13, R6, R13 ;  /* 0x0000000d060d7221 */ /* 0x004fca0000000000 */
[----:B------:R2:W-:Y:S04]  /*0430*/  STG.E.STRONG.SYS desc[UR4][R4.64], R13 ;  /* 0x0000000d04007986 */ /* 0x0005e8000c115904 */
[----:B------:R-:W3:Y:S04]  /*0440*/  LDG.E.STRONG.SYS R6, desc[UR4][R4.64+0x10] ;  /* 0x0000100404067981 */ /* 0x000ee8000c1f5900 */
[----:B------:R-:W3:Y:S02]  /*0450*/  LDG.E.STRONG.SYS R15, desc[UR4][R4.64] ;  /* 0x00000004040f7981 */ /* 0x000ee4000c1f5900 */
[----:B---3--:R-:W-:-:S05]  /*0460*/  FADD R15, R6, R15 ;  /* 0x0000000f060f7221 */ /* 0x008fca0000000000 */
[----:B------:R2:W-:Y:S04]  /*0470*/  STG.E.STRONG.SYS desc[UR4][R4.64], R15 ;  /* 0x0000000f04007986 */ /* 0x0005e8000c115904 */
[----:B------:R-:W3:Y:S04]  /*0480*/  LDG.E.STRONG.SYS R6, desc[UR4][R4.64+0x8] ;  /* 0x0000080404067981 */ /* 0x000ee8000c1f5900 */
[----:B0-----:R-:W3:Y:S02]  /*0490*/  LDG.E.STRONG.SYS R9, desc[UR4][R4.64] ;  /* 0x0000000404097981 */ /* 0x001ee4000c1f5900 */
[----:B---3--:R-:W-:-:S05]  /*04a0*/  FADD R9, R6, R9 ;  /* 0x0000000906097221 */ /* 0x008fca0000000000 */
[----:B------:R2:W-:Y:S04]  /*04b0*/  STG.E.STRONG.SYS desc[UR4][R4.64], R9 ;  /* 0x0000000904007986 */ /* 0x0005e8000c115904 */
[----:B------:R-:W3:Y:S04]  /*04c0*/  LDG.E.STRONG.SYS R6, desc[UR4][R4.64+0x4] ;  /* 0x0000040404067981 */ /* 0x000ee8000c1f5900 */
[----:B-1----:R-:W3:Y:S01]  /*04d0*/  LDG.E.STRONG.SYS R11, desc[UR4][R4.64] ;  /* 0x00000004040b7981 */ /* 0x002ee2000c1f5900 */
[----:B------:R-:W-:Y:S01]  /*04e0*/  ISETP.NE.AND P0, PT, R7, RZ, PT ;  /* 0x000000ff0700720c */ /* 0x000fe20003f05270 */
[----:B---3--:R-:W-:-:S05]  /*04f0*/  FADD R11, R6, R11 ;  /* 0x0000000b060b7221 */ /* 0x008fca0000000000 */
[----:B------:R2:W-:Y:S07]  /*0500*/  STG.E.STRONG.SYS desc[UR4][R4.64], R11 ;  /* 0x0000000b04007986 */ /* 0x0005ee000c115904 */
[----:B------:R-:W-:Y:S05]  /*0510*/  @P0 EXIT ;  /* 0x000000000000094d */ /* 0x000fea0003800000 */
[----:B------:R-:W3:Y:S01]  /*0520*/  LDG.E R3, desc[UR4][R2.64] ;  /* 0x0000000402037981 */ /* 0x000ee2000c1e1900 */
[----:B--2---:R-:W0:Y:S02]  /*0530*/  LDC.64 R4, c[0x0][0x380] ;  /* 0x0000e000ff047b82 */ /* 0x004e240000000a00 */
[----:B0-----:R-:W-:-:S05]  /*0540*/  IMAD.WIDE.U32 R4, R0, 0x4, R4 ;  /* 0x0000000400047825 */ /* 0x001fca00078e0004 */
[----:B---3--:R-:W-:Y:S01]  /*0550*/  STG.E desc[UR4][R4.64], R3 ;  /* 0x0000000304007986 */ /* 0x008fe2000c101904 */
[----:B------:R-:W-:Y:S05]  /*0560*/  EXIT ;  /* 0x000000000000794d */ /* 0x000fea0003800000 */
.L_x_11:
        /* <DEDUP_REMOVED lines=9> */
.L_x_15:


//--------------------- .nv.shared._Z23reduceSmemUnrollDynamicIfEvPT_S1_m --------------------------
	.section	.nv.shared._Z23reduceSmemUnrollDynamicIfEvPT_S1_m,"aw",@nobits
	.sectionflags	@""
	.align	16
	.zero		1024


//--------------------- .nv.shared.reserved.0     --------------------------
	.section	.nv.shared.reserved.0,"aw",@nobits
	.weak		__nv_reservedSMEM_offset_0_alias
	.size		__nv_reservedSMEM_offset_0_alias, 0, 64
	.other		__nv_reservedSMEM_offset_0_alias,@"STO_CUDA_RESERVED_SHARED STV_DEFAULT"
__nv_reservedSMEM_offset_0_alias:
	.zero		0
	.zero		64


//--------------------- .nv.shared._Z16reduceSmemUnrollIfEvPT_S1_m --------------------------
	.section	.nv.shared._Z16reduceSmemUnrollIfEvPT_S1_m,"aw",@nobits
	.sectionflags	@""
	.align	16
.nv.shared._Z16reduceSmemUnrollIfEvPT_S1_m:
	.zero		3072


//--------------------- .nv.shared._Z10reduceSmemIfEvPT_S1_m --------------------------
	.section	.nv.shared._Z10reduceSmemIfEvPT_S1_m,"aw",@nobits
	.sectionflags	@""
	.align	16
.nv.shared._Z10reduceSmemIfEvPT_S1_m:
	.zero		3072


//--------------------- .nv.shared._Z10reduceGmemIfEvPT_S1_m --------------------------
	.section	.nv.shared._Z10reduceGmemIfEvPT_S1_m,"aw",@nobits
	.sectionflags	@""
	.align	16
	.zero		1024


//--------------------- .nv.constant0._Z23reduceSmemUnrollDynamicIfEvPT_S1_m --------------------------
	.section	.nv.constant0._Z23reduceSmemUnrollDynamicIfEvPT_S1_m,"a",@progbits
	.sectionflags	@""
	.align	4
.nv.constant0._Z23reduceSmemUnrollDynamicIfEvPT_S1_m:
	.zero		920


//--------------------- .nv.constant0._Z16reduceSmemUnrollIfEvPT_S1_m --------------------------
	.section	.nv.constant0._Z16reduceSmemUnrollIfEvPT_S1_m,"a",@progbits
	.sectionflags	@""
	.align	4
.nv.constant0._Z16reduceSmemUnrollIfEvPT_S1_m:
	.zero		920


//--------------------- .nv.constant0._Z10reduceSmemIfEvPT_S1_m --------------------------
	.section	.nv.constant0._Z10reduceSmemIfEvPT_S1_m,"a",@progbits
	.sectionflags	@""
	.align	4
.nv.constant0._Z10reduceSmemIfEvPT_S1_m:
	.zero		920


//--------------------- .nv.constant0._Z10reduceGmemIfEvPT_S1_m --------------------------
	.section	.nv.constant0._Z10reduceGmemIfEvPT_S1_m,"a",@progbits
	.sectionflags	@""
	.align	4
.nv.constant0._Z10reduceGmemIfEvPT_S1_m:
	.zero		920


//--------------------- SYMBOLS --------------------------

	.type		.nv.reservedSmem.offset0,@object
	.size		.nv.reservedSmem.offset0,0x4
	.type		.nv.reservedSmem.cap,@object
	.size		.nv.reservedSmem.cap,0x4
